//
// Generated by NVIDIA NVVM Compiler
//
// Compiler Build ID: CL-36424714
// Cuda compilation tools, release 13.0, V13.0.88
// Based on NVVM 20.0.0
//

.version 9.0
.target sm_100
.address_size 64

	// .globl	_Z10dotProductPiS_S_i

.visible .entry _Z10dotProductPiS_S_i(
	.param .u64 .ptr .align 1 _Z10dotProductPiS_S_i_param_0,
	.param .u64 .ptr .align 1 _Z10dotProductPiS_S_i_param_1,
	.param .u64 .ptr .align 1 _Z10dotProductPiS_S_i_param_2,
	.param .u32 _Z10dotProductPiS_S_i_param_3
)
{
	.reg .pred 	%p<2>;
	.reg .b32 	%r<10>;
	.reg .b64 	%rd<10>;

	ld.param.u64 	%rd1, [_Z10dotProductPiS_S_i_param_0];
	ld.param.u64 	%rd2, [_Z10dotProductPiS_S_i_param_1];
	ld.param.u64 	%rd3, [_Z10dotProductPiS_S_i_param_2];
	ld.param.u32 	%r5, [_Z10dotProductPiS_S_i_param_3];
	mov.u32 	%r1, %tid.x;
	setp.ge.s32 	%p1, %r1, %r5;
	mov.b32 	%r9, 0;
	@%p1 bra 	$L__BB0_2;
	cvta.to.global.u64 	%rd4, %rd1;
	cvta.to.global.u64 	%rd5, %rd2;
	mul.wide.u32 	%rd6, %r1, 4;
	add.s64 	%rd7, %rd4, %rd6;
	ld.global.u32 	%r6, [%rd7];
	add.s64 	%rd8, %rd5, %rd6;
	ld.global.u32 	%r7, [%rd8];
	mul.lo.s32 	%r9, %r7, %r6;
$L__BB0_2:
	cvta.to.global.u64 	%rd9, %rd3;
	atom.global.add.u32 	%r8, [%rd9], %r9;
	ret;

}


// ===== COMPILED SASS (sm_100) =====

	.target	sm_100

	.elftype	@"ET_EXEC"


//--------------------- .note.nv.tkinfo           --------------------------
	.section	.note.nv.tkinfo,"",@"SHT_NOTE"
	.sectionflags	@"SHF_NOTE_NV_TKINFO"
	.tkinfo
        /*0018*/ 	.word	0x00000002
        /*0030*/ 	.string	""
        /*0030*/ 	.string	"ptxas"
        /*0030*/ 	.string	"Cuda compilation tools, release 13.0, V13.0.88"
        /*0030*/ 	.string	"Build cuda_13.0.r13.0/compiler.36424714_0"
        /*0030*/ 	.string	"-arch sm_100 -m 64 "



//--------------------- .note.nv.cuinfo           --------------------------
	.section	.note.nv.cuinfo,"",@"SHT_NOTE"
	.sectionflags	@"SHF_NOTE_NV_CUINFO"
        /*0018*/ 	.short	0x0002
        /*001a*/ 	.short	0x0064
        /*001c*/ 	.short	0x0082
	.zero		2


//--------------------- .nv.info                  --------------------------
	.section	.nv.info,"",@"SHT_CUDA_INFO"
	.align	4


	//----- nvinfo : EIATTR_REGCOUNT
	.align		4
        /*0000*/ 	.byte	0x04, 0x2f
        /*0002*/ 	.short	(.L_1 - .L_0)
	.align		4
.L_0:
        /*0004*/ 	.word	index@(_Z10dotProductPiS_S_i)
        /*0008*/ 	.word	0x0000000c


	//----- nvinfo : EIATTR_FRAME_SIZE
	.align		4
.L_1:
        /*000c*/ 	.byte	0x04, 0x11
        /*000e*/ 	.short	(.L_3 - .L_2)
	.align		4
.L_2:
        /*0010*/ 	.word	index@(_Z10dotProductPiS_S_i)
        /*0014*/ 	.word	0x00000000


	//----- nvinfo : EIATTR_MIN_STACK_SIZE
	.align		4
.L_3:
        /*0018*/ 	.byte	0x04, 0x12
        /*001a*/ 	.short	(.L_5 - .L_4)
	.align		4
.L_4:
        /*001c*/ 	.word	index@(_Z10dotProductPiS_S_i)
        /*0020*/ 	.word	0x00000000
.L_5:


//--------------------- .nv.compat                --------------------------
	.section	.nv.compat,"",@"SHT_CUDA_COMPAT_INFO"
	.align	4
        /*0000*/ 	.byte	0x02, 0x09, 0x00, 0x00, 0x02, 0x02, 0x01, 0x00, 0x02, 0x05, 0x05, 0x00, 0x03, 0x07, 0x01, 0x01
        /*0010*/ 	.byte	0x02, 0x03, 0x00, 0x00, 0x02, 0x06, 0x01, 0x00, 0x04, 0x0b, 0x08, 0x00, 0x09, 0x00, 0x00, 0x00
        /*0020*/ 	.byte	0x00, 0x00, 0x00, 0x00


//--------------------- .nv.info._Z10dotProductPiS_S_i --------------------------
	.section	.nv.info._Z10dotProductPiS_S_i,"",@"SHT_CUDA_INFO"
	.sectionflags	@""
	.align	4


	//----- nvinfo : EIATTR_CUDA_API_VERSION
	.align		4
        /*0000*/ 	.byte	0x04, 0x37
        /*0002*/ 	.short	(.L_7 - .L_6)
.L_6:
        /*0004*/ 	.word	0x00000082


	//----- nvinfo : EIATTR_KPARAM_INFO
	.align		4
.L_7:
        /*0008*/ 	.byte	0x04, 0x17
        /*000a*/ 	.short	(.L_9 - .L_8)
.L_8:
        /*000c*/ 	.word	0x00000000
        /*0010*/ 	.short	0x0003
        /*0012*/ 	.short	0x0018
        /*0014*/ 	.byte	0x00, 0xf0, 0x11, 0x00


	//----- nvinfo : EIATTR_KPARAM_INFO
	.align		4
.L_9:
        /*0018*/ 	.byte	0x04, 0x17
        /*001a*/ 	.short	(.L_11 - .L_10)
.L_10:
        /*001c*/ 	.word	0x00000000
        /*0020*/ 	.short	0x0002
        /*0022*/ 	.short	0x0010
        /*0024*/ 	.byte	0x00, 0xf5, 0x21, 0x00


	//----- nvinfo : EIATTR_KPARAM_INFO
	.align		4
.L_11:
        /*0028*/ 	.byte	0x04, 0x17
        /*002a*/ 	.short	(.L_13 - .L_12)
.L_12:
        /*002c*/ 	.word	0x00000000
        /*0030*/ 	.short	0x0001
        /*0032*/ 	.short	0x0008
        /*0034*/ 	.byte	0x00, 0xf5, 0x21, 0x00


	//----- nvinfo : EIATTR_KPARAM_INFO
	.align		4
.L_13:
        /*0038*/ 	.byte	0x04, 0x17
        /*003a*/ 	.short	(.L_15 - .L_14)
.L_14:
        /*003c*/ 	.word	0x00000000
        /*0040*/ 	.short	0x0000
        /*0042*/ 	.short	0x0000
        /*0044*/ 	.byte	0x00, 0xf5, 0x21, 0x00


	//----- nvinfo : EIATTR_SPARSE_MMA_MASK
	.align		4
.L_15:
        /*0048*/ 	.byte	0x03, 0x50
        /*004a*/ 	.short	0x0000


	//----- nvinfo : EIATTR_MAXREG_COUNT
	.align		4
        /*004c*/ 	.byte	0x03, 0x1b
        /*004e*/ 	.short	0x00ff


	//----- nvinfo : EIATTR_MERCURY_ISA_VERSION
	.align		4
        /*0050*/ 	.byte	0x03, 0x5f
        /*0052*/ 	.short	0x0101


	//----- nvinfo : EIATTR_INT_WARP_WIDE_INSTR_OFFSETS
	.align		4
        /*0054*/ 	.byte	0x04, 0x31
        /*0056*/ 	.short	(.L_17 - .L_16)


	//   ....[0]....
.L_16:
        /*0058*/ 	.word	0x000000d0


	//   ....[1]....
        /*005c*/ 	.word	0x00000120


	//----- nvinfo : EIATTR_VRC_CTA_INIT_COUNT
	.align		4
.L_17:
        /*0060*/ 	.byte	0x02, 0x4a
	.zero		1
	.zero		1


	//----- nvinfo : EIATTR_EXIT_INSTR_OFFSETS
	.align		4
        /*0064*/ 	.byte	0x04, 0x1c
        /*0066*/ 	.short	(.L_19 - .L_18)


	//   ....[0]....
.L_18:
        /*0068*/ 	.word	0x00000150


	//----- nvinfo : EIATTR_CBANK_PARAM_SIZE
	.align		4
.L_19:
        /*006c*/ 	.byte	0x03, 0x19
        /*006e*/ 	.short	0x001c


	//----- nvinfo : EIATTR_PARAM_CBANK
	.align		4
        /*0070*/ 	.byte	0x04, 0x0a
        /*0072*/ 	.short	(.L_21 - .L_20)
	.align		4
.L_20:
        /*0074*/ 	.word	index@(.nv.constant0._Z10dotProductPiS_S_i)
        /*0078*/ 	.short	0x0380
        /*007a*/ 	.short	0x001c


	//----- nvinfo : EIATTR_SW_WAR
	.align		4
.L_21:
        /*007c*/ 	.byte	0x04, 0x36
        /*007e*/ 	.short	(.L_23 - .L_22)
.L_22:
        /*0080*/ 	.word	0x00000008
.L_23:


//--------------------- .nv.callgraph             --------------------------
	.section	.nv.callgraph,"",@"SHT_CUDA_CALLGRAPH"
	.align	4
	.sectionentsize	8
	.align		4
        /*0000*/ 	.word	0x00000000
	.align		4
        /*0004*/ 	.word	0xffffffff
	.align		4
        /*0008*/ 	.word	0x00000000
	.align		4
        /*000c*/ 	.word	0xfffffffe
	.align		4
        /*0010*/ 	.word	0x00000000
	.align		4
        /*0014*/ 	.word	0xfffffffd
	.align		4
        /*0018*/ 	.word	0x00000000
	.align		4
        /*001c*/ 	.word	0xfffffffc


//--------------------- .text._Z10dotProductPiS_S_i --------------------------
	.section	.text._Z10dotProductPiS_S_i,"ax",@progbits
	.align	128
        .global         _Z10dotProductPiS_S_i
        .type           _Z10dotProductPiS_S_i,@function
        .size           _Z10dotProductPiS_S_i,(.L_x_1 - _Z10dotProductPiS_S_i)
        .other          _Z10dotProductPiS_S_i,@"STO_CUDA_ENTRY STV_DEFAULT"
_Z10dotProductPiS_S_i:
.text._Z10dotProductPiS_S_i:
[----:B------:R-:W-:Y:S01]  /*0000*/  LDC R1, c[0x0][0x37c] ;  /* 0x0000df00ff017b82 */ /* 0x000fe20000000800 */
[----:B------:R-:W0:Y:S01]  /*0010*/  S2R R7, SR_TID.X ;  /* 0x0000000000077919 */ /* 0x000e220000002100 */
[----:B------:R-:W0:Y:S06]  /*0020*/  LDCU UR4, c[0x0][0x398] ;  /* 0x00007300ff0477ac */ /* 0x000e2c0008000800 */
[----:B------:R-:W1:Y:S01]  /*0030*/  LDC.64 R2, c[0x0][0x380] ;  /* 0x0000e000ff027b82 */ /* 0x000e620000000a00 */
[----:B------:R-:W2:Y:S07]  /*0040*/  LDCU.64 UR6, c[0x0][0x358] ;  /* 0x00006b00ff0677ac */ /* 0x000eae0008000a00 */
[----:B------:R-:W3:Y:S01]  /*0050*/  LDC.64 R4, c[0x0][0x388] ;  /* 0x0000e200ff047b82 */ /* 0x000ee20000000a00 */
[----:B0-----:R-:W-:-:S13]  /*0060*/  ISETP.GE.AND P0, PT, R7, UR4, PT ;  /* 0x0000000407007c0c */ /* 0x001fda000bf06270 */
[----:B-1----:R-:W-:-:S04]  /*0070*/  @!P0 IMAD.WIDE.U32 R2, R7, 0x4, R2 ;  /* 0x0000000407028825 */ /* 0x002fc800078e0002 */
[----:B---3--:R-:W-:Y:S02]  /*0080*/  @!P0 IMAD.WIDE.U32 R4, R7, 0x4, R4 ;  /* 0x0000000407048825 */ /* 0x008fe400078e0004 */
[----:B--2---:R-:W2:Y:S04]  /*0090*/  @!P0 LDG.E R2, desc[UR6][R2.64] ;  /* 0x0000000602028981 */ /* 0x004ea8000c1e1900 */
[----:B------:R-:W2:Y:S01]  /*00a0*/  @!P0 LDG.E R5, desc[UR6][R4.64] ;  /* 0x0000000604058981 */ /* 0x000ea2000c1e1900 */
[----:B------:R-:W-:Y:S01]  /*00b0*/  HFMA2 R0, -RZ, RZ, 0, 0 ;  /* 0x00000000ff007431 */ /* 0x000fe200000001ff */
[----:B------:R-:W0:Y:S01]  /*00c0*/  LDC.64 R6, c[0x0][0x390] ;  /* 0x0000e400ff067b82 */ /* 0x000e220000000a00 */
[----:B------:R-:W-:Y:S01]  /*00d0*/  VOTEU.ANY UR4, UPT, PT ;  /* 0x0000000000047886 */ /* 0x000fe200038e0100 */
[----:B------:R-:W1:Y:S01]  /*00e0*/  S2R R8, SR_LANEID ;  /* 0x0000000000087919 */ /* 0x000e620000000000 */
[----:B------:R-:W-:Y:S01]  /*00f0*/  UFLO.U32 UR4, UR4 ;  /* 0x00000004000472bd */ /* 0x000fe200080e0000 */
[----:B--2---:R-:W-:-:S05]  /*0100*/  @!P0 IMAD R0, R2, R5, RZ ;  /* 0x0000000502008224 */ /* 0x004fca00078e02ff */
[----:B-1----:R-:W-:Y:S01]  /*0110*/  ISETP.EQ.U32.AND P0, PT, R8, UR4, PT ;  /* 0x0000000408007c0c */ /* 0x002fe2000bf02070 */
[----:B------:R-:W1:Y:S02]  /*0120*/  REDUX.SUM UR5, R0 ;  /* 0x00000000000573c4 */ /* 0x000e64000000c000 */
[----:B-1----:R-:W-:-:S10]  /*0130*/  MOV R9, UR5 ;  /* 0x0000000500097c02 */ /* 0x002fd40008000f00 */
[----:B0-----:R-:W-:Y:S01]  /*0140*/  @P0 REDG.E.ADD.STRONG.GPU desc[UR6][R6.64], R9 ;  /* 0x000000090600098e */ /* 0x001fe2000c12e106 */
[----:B------:R-:W-:Y:S05]  /*0150*/  EXIT ;  /* 0x000000000000794d */ /* 0x000fea0003800000 */
.L_x_0:
[----:B------:R-:W-:-:S00]  /*0160*/  BRA `(.L_x_0) ;  /* 0xfffffffc00fc7947 */ /* 0x000fc0000383ffff */
[----:B------:R-:W-:-:S00]  /*0170*/  NOP ;  /* 0x0000000000007918 */ /* 0x000fc00000000000 */
        /* <DEDUP_REMOVED lines=8> */
.L_x_1:


//--------------------- .nv.shared.reserved.0     --------------------------
	.section	.nv.shared.reserved.0,"aw",@nobits
	.weak		__nv_reservedSMEM_offset_0_alias
	.size		__nv_reservedSMEM_offset_0_alias, 0, 64
	.other		__nv_reservedSMEM_offset_0_alias,@"STO_CUDA_RESERVED_SHARED STV_DEFAULT"
__nv_reservedSMEM_offset_0_alias:
	.zero		0
	.zero		64


//--------------------- .nv.constant0._Z10dotProductPiS_S_i --------------------------
	.section	.nv.constant0._Z10dotProductPiS_S_i,"a",@progbits
	.sectionflags	@""
	.align	4
.nv.constant0._Z10dotProductPiS_S_i:
	.zero		924


//--------------------- SYMBOLS --------------------------

	.type		.nv.reservedSmem.offset0,@object
	.size		.nv.reservedSmem.offset0,0x4
